//
// Generated by NVIDIA NVVM Compiler
//
// Compiler Build ID: CL-36424714
// Cuda compilation tools, release 13.0, V13.0.88
// Based on NVVM 20.0.0
//

.version 9.0
.target sm_100
.address_size 64

	// .globl	_Z15mm_tiled_kernelPfS_S_j
// _ZZ15mm_tiled_kernelPfS_S_jE3A_s has been demoted
// _ZZ15mm_tiled_kernelPfS_S_jE3B_s has been demoted

.visible .entry _Z15mm_tiled_kernelPfS_S_j(
	.param .u64 .ptr .align 1 _Z15mm_tiled_kernelPfS_S_j_param_0,
	.param .u64 .ptr .align 1 _Z15mm_tiled_kernelPfS_S_j_param_1,
	.param .u64 .ptr .align 1 _Z15mm_tiled_kernelPfS_S_j_param_2,
	.param .u32 _Z15mm_tiled_kernelPfS_S_j_param_3
)
{
	.reg .pred 	%p<3>;
	.reg .b32 	%r<44>;
	.reg .b32 	%f<408>;
	.reg .b64 	%rd<28>;
	// demoted variable
	.shared .align 4 .b8 _ZZ15mm_tiled_kernelPfS_S_jE3A_s[4096];
	// demoted variable
	.shared .align 4 .b8 _ZZ15mm_tiled_kernelPfS_S_jE3B_s[4096];
	ld.param.u32 	%r17, [_Z15mm_tiled_kernelPfS_S_j_param_3];
	mov.u32 	%r18, %ctaid.y;
	mov.u32 	%r19, %ntid.y;
	mov.u32 	%r1, %tid.y;
	mad.lo.s32 	%r2, %r18, %r19, %r1;
	mov.u32 	%r20, %ctaid.x;
	mov.u32 	%r21, %ntid.x;
	mul.lo.s32 	%r22, %r21, %r20;
	shl.b32 	%r23, %r22, 2;
	mov.u32 	%r3, %tid.x;
	add.s32 	%r4, %r23, %r3;
	setp.lt.u32 	%p1, %r17, 32;
	mov.f32 	%f404, 0f00000000;
	mov.f32 	%f405, %f404;
	mov.f32 	%f406, %f404;
	mov.f32 	%f407, %f404;
	@%p1 bra 	$L__BB0_3;
	shl.b32 	%r24, %r1, 7;
	mov.u32 	%r25, _ZZ15mm_tiled_kernelPfS_S_jE3A_s;
	add.s32 	%r5, %r25, %r24;
	mov.u32 	%r26, _ZZ15mm_tiled_kernelPfS_S_jE3B_s;
	shl.b32 	%r27, %r3, 2;
	add.s32 	%r7, %r26, %r27;
	add.s32 	%r6, %r7, %r24;
	shr.u32 	%r28, %r17, 5;
	neg.s32 	%r43, %r28;
	mad.lo.s32 	%r42, %r17, %r2, %r3;
	mad.lo.s32 	%r29, %r1, %r17, %r4;
	add.s32 	%r41, %r29, 64;
	mov.f32 	%f404, 0f00000000;
$L__BB0_2:
	ld.param.u64 	%rd26, [_Z15mm_tiled_kernelPfS_S_j_param_1];
	ld.param.u64 	%rd25, [_Z15mm_tiled_kernelPfS_S_j_param_0];
	cvta.to.global.u64 	%rd4, %rd25;
	mul.wide.u32 	%rd5, %r42, 4;
	add.s64 	%rd6, %rd4, %rd5;
	ld.global.f32 	%f15, [%rd6];
	add.s32 	%r32, %r5, %r27;
	st.shared.f32 	[%r32], %f15;
	add.s32 	%r33, %r41, -64;
	cvta.to.global.u64 	%rd7, %rd26;
	mul.wide.u32 	%rd8, %r33, 4;
	add.s64 	%rd9, %rd7, %rd8;
	ld.global.f32 	%f16, [%rd9];
	st.shared.f32 	[%r6], %f16;
	bar.sync 	0;
	ld.shared.f32 	%f17, [%r5];
	ld.shared.f32 	%f18, [%r7];
	fma.rn.f32 	%f19, %f17, %f18, %f407;
	ld.shared.f32 	%f20, [%r5+4];
	ld.shared.f32 	%f21, [%r7+128];
	fma.rn.f32 	%f22, %f20, %f21, %f19;
	ld.shared.f32 	%f23, [%r5+8];
	ld.shared.f32 	%f24, [%r7+256];
	fma.rn.f32 	%f25, %f23, %f24, %f22;
	ld.shared.f32 	%f26, [%r5+12];
	ld.shared.f32 	%f27, [%r7+384];
	fma.rn.f32 	%f28, %f26, %f27, %f25;
	ld.shared.f32 	%f29, [%r5+16];
	ld.shared.f32 	%f30, [%r7+512];
	fma.rn.f32 	%f31, %f29, %f30, %f28;
	ld.shared.f32 	%f32, [%r5+20];
	ld.shared.f32 	%f33, [%r7+640];
	fma.rn.f32 	%f34, %f32, %f33, %f31;
	ld.shared.f32 	%f35, [%r5+24];
	ld.shared.f32 	%f36, [%r7+768];
	fma.rn.f32 	%f37, %f35, %f36, %f34;
	ld.shared.f32 	%f38, [%r5+28];
	ld.shared.f32 	%f39, [%r7+896];
	fma.rn.f32 	%f40, %f38, %f39, %f37;
	ld.shared.f32 	%f41, [%r5+32];
	ld.shared.f32 	%f42, [%r7+1024];
	fma.rn.f32 	%f43, %f41, %f42, %f40;
	ld.shared.f32 	%f44, [%r5+36];
	ld.shared.f32 	%f45, [%r7+1152];
	fma.rn.f32 	%f46, %f44, %f45, %f43;
	ld.shared.f32 	%f47, [%r5+40];
	ld.shared.f32 	%f48, [%r7+1280];
	fma.rn.f32 	%f49, %f47, %f48, %f46;
	ld.shared.f32 	%f50, [%r5+44];
	ld.shared.f32 	%f51, [%r7+1408];
	fma.rn.f32 	%f52, %f50, %f51, %f49;
	ld.shared.f32 	%f53, [%r5+48];
	ld.shared.f32 	%f54, [%r7+1536];
	fma.rn.f32 	%f55, %f53, %f54, %f52;
	ld.shared.f32 	%f56, [%r5+52];
	ld.shared.f32 	%f57, [%r7+1664];
	fma.rn.f32 	%f58, %f56, %f57, %f55;
	ld.shared.f32 	%f59, [%r5+56];
	ld.shared.f32 	%f60, [%r7+1792];
	fma.rn.f32 	%f61, %f59, %f60, %f58;
	ld.shared.f32 	%f62, [%r5+60];
	ld.shared.f32 	%f63, [%r7+1920];
	fma.rn.f32 	%f64, %f62, %f63, %f61;
	ld.shared.f32 	%f65, [%r5+64];
	ld.shared.f32 	%f66, [%r7+2048];
	fma.rn.f32 	%f67, %f65, %f66, %f64;
	ld.shared.f32 	%f68, [%r5+68];
	ld.shared.f32 	%f69, [%r7+2176];
	fma.rn.f32 	%f70, %f68, %f69, %f67;
	ld.shared.f32 	%f71, [%r5+72];
	ld.shared.f32 	%f72, [%r7+2304];
	fma.rn.f32 	%f73, %f71, %f72, %f70;
	ld.shared.f32 	%f74, [%r5+76];
	ld.shared.f32 	%f75, [%r7+2432];
	fma.rn.f32 	%f76, %f74, %f75, %f73;
	ld.shared.f32 	%f77, [%r5+80];
	ld.shared.f32 	%f78, [%r7+2560];
	fma.rn.f32 	%f79, %f77, %f78, %f76;
	ld.shared.f32 	%f80, [%r5+84];
	ld.shared.f32 	%f81, [%r7+2688];
	fma.rn.f32 	%f82, %f80, %f81, %f79;
	ld.shared.f32 	%f83, [%r5+88];
	ld.shared.f32 	%f84, [%r7+2816];
	fma.rn.f32 	%f85, %f83, %f84, %f82;
	ld.shared.f32 	%f86, [%r5+92];
	ld.shared.f32 	%f87, [%r7+2944];
	fma.rn.f32 	%f88, %f86, %f87, %f85;
	ld.shared.f32 	%f89, [%r5+96];
	ld.shared.f32 	%f90, [%r7+3072];
	fma.rn.f32 	%f91, %f89, %f90, %f88;
	ld.shared.f32 	%f92, [%r5+100];
	ld.shared.f32 	%f93, [%r7+3200];
	fma.rn.f32 	%f94, %f92, %f93, %f91;
	ld.shared.f32 	%f95, [%r5+104];
	ld.shared.f32 	%f96, [%r7+3328];
	fma.rn.f32 	%f97, %f95, %f96, %f94;
	ld.shared.f32 	%f98, [%r5+108];
	ld.shared.f32 	%f99, [%r7+3456];
	fma.rn.f32 	%f100, %f98, %f99, %f97;
	ld.shared.f32 	%f101, [%r5+112];
	ld.shared.f32 	%f102, [%r7+3584];
	fma.rn.f32 	%f103, %f101, %f102, %f100;
	ld.shared.f32 	%f104, [%r5+116];
	ld.shared.f32 	%f105, [%r7+3712];
	fma.rn.f32 	%f106, %f104, %f105, %f103;
	ld.shared.f32 	%f107, [%r5+120];
	ld.shared.f32 	%f108, [%r7+3840];
	fma.rn.f32 	%f109, %f107, %f108, %f106;
	ld.shared.f32 	%f110, [%r5+124];
	ld.shared.f32 	%f111, [%r7+3968];
	fma.rn.f32 	%f407, %f110, %f111, %f109;
	bar.sync 	0;
	add.s32 	%r34, %r41, -32;
	mul.wide.u32 	%rd10, %r34, 4;
	add.s64 	%rd11, %rd7, %rd10;
	ld.global.f32 	%f112, [%rd11];
	st.shared.f32 	[%r6], %f112;
	bar.sync 	0;
	ld.shared.f32 	%f113, [%r5];
	ld.shared.f32 	%f114, [%r7];
	fma.rn.f32 	%f115, %f113, %f114, %f406;
	ld.shared.f32 	%f116, [%r5+4];
	ld.shared.f32 	%f117, [%r7+128];
	fma.rn.f32 	%f118, %f116, %f117, %f115;
	ld.shared.f32 	%f119, [%r5+8];
	ld.shared.f32 	%f120, [%r7+256];
	fma.rn.f32 	%f121, %f119, %f120, %f118;
	ld.shared.f32 	%f122, [%r5+12];
	ld.shared.f32 	%f123, [%r7+384];
	fma.rn.f32 	%f124, %f122, %f123, %f121;
	ld.shared.f32 	%f125, [%r5+16];
	ld.shared.f32 	%f126, [%r7+512];
	fma.rn.f32 	%f127, %f125, %f126, %f124;
	ld.shared.f32 	%f128, [%r5+20];
	ld.shared.f32 	%f129, [%r7+640];
	fma.rn.f32 	%f130, %f128, %f129, %f127;
	ld.shared.f32 	%f131, [%r5+24];
	ld.shared.f32 	%f132, [%r7+768];
	fma.rn.f32 	%f133, %f131, %f132, %f130;
	ld.shared.f32 	%f134, [%r5+28];
	ld.shared.f32 	%f135, [%r7+896];
	fma.rn.f32 	%f136, %f134, %f135, %f133;
	ld.shared.f32 	%f137, [%r5+32];
	ld.shared.f32 	%f138, [%r7+1024];
	fma.rn.f32 	%f139, %f137, %f138, %f136;
	ld.shared.f32 	%f140, [%r5+36];
	ld.shared.f32 	%f141, [%r7+1152];
	fma.rn.f32 	%f142, %f140, %f141, %f139;
	ld.shared.f32 	%f143, [%r5+40];
	ld.shared.f32 	%f144, [%r7+1280];
	fma.rn.f32 	%f145, %f143, %f144, %f142;
	ld.shared.f32 	%f146, [%r5+44];
	ld.shared.f32 	%f147, [%r7+1408];
	fma.rn.f32 	%f148, %f146, %f147, %f145;
	ld.shared.f32 	%f149, [%r5+48];
	ld.shared.f32 	%f150, [%r7+1536];
	fma.rn.f32 	%f151, %f149, %f150, %f148;
	ld.shared.f32 	%f152, [%r5+52];
	ld.shared.f32 	%f153, [%r7+1664];
	fma.rn.f32 	%f154, %f152, %f153, %f151;
	ld.shared.f32 	%f155, [%r5+56];
	ld.shared.f32 	%f156, [%r7+1792];
	fma.rn.f32 	%f157, %f155, %f156, %f154;
	ld.shared.f32 	%f158, [%r5+60];
	ld.shared.f32 	%f159, [%r7+1920];
	fma.rn.f32 	%f160, %f158, %f159, %f157;
	ld.shared.f32 	%f161, [%r5+64];
	ld.shared.f32 	%f162, [%r7+2048];
	fma.rn.f32 	%f163, %f161, %f162, %f160;
	ld.shared.f32 	%f164, [%r5+68];
	ld.shared.f32 	%f165, [%r7+2176];
	fma.rn.f32 	%f166, %f164, %f165, %f163;
	ld.shared.f32 	%f167, [%r5+72];
	ld.shared.f32 	%f168, [%r7+2304];
	fma.rn.f32 	%f169, %f167, %f168, %f166;
	ld.shared.f32 	%f170, [%r5+76];
	ld.shared.f32 	%f171, [%r7+2432];
	fma.rn.f32 	%f172, %f170, %f171, %f169;
	ld.shared.f32 	%f173, [%r5+80];
	ld.shared.f32 	%f174, [%r7+2560];
	fma.rn.f32 	%f175, %f173, %f174, %f172;
	ld.shared.f32 	%f176, [%r5+84];
	ld.shared.f32 	%f177, [%r7+2688];
	fma.rn.f32 	%f178, %f176, %f177, %f175;
	ld.shared.f32 	%f179, [%r5+88];
	ld.shared.f32 	%f180, [%r7+2816];
	fma.rn.f32 	%f181, %f179, %f180, %f178;
	ld.shared.f32 	%f182, [%r5+92];
	ld.shared.f32 	%f183, [%r7+2944];
	fma.rn.f32 	%f184, %f182, %f183, %f181;
	ld.shared.f32 	%f185, [%r5+96];
	ld.shared.f32 	%f186, [%r7+3072];
	fma.rn.f32 	%f187, %f185, %f186, %f184;
	ld.shared.f32 	%f188, [%r5+100];
	ld.shared.f32 	%f189, [%r7+3200];
	fma.rn.f32 	%f190, %f188, %f189, %f187;
	ld.shared.f32 	%f191, [%r5+104];
	ld.shared.f32 	%f192, [%r7+3328];
	fma.rn.f32 	%f193, %f191, %f192, %f190;
	ld.shared.f32 	%f194, [%r5+108];
	ld.shared.f32 	%f195, [%r7+3456];
	fma.rn.f32 	%f196, %f194, %f195, %f193;
	ld.shared.f32 	%f197, [%r5+112];
	ld.shared.f32 	%f198, [%r7+3584];
	fma.rn.f32 	%f199, %f197, %f198, %f196;
	ld.shared.f32 	%f200, [%r5+116];
	ld.shared.f32 	%f201, [%r7+3712];
	fma.rn.f32 	%f202, %f200, %f201, %f199;
	ld.shared.f32 	%f203, [%r5+120];
	ld.shared.f32 	%f204, [%r7+3840];
	fma.rn.f32 	%f205, %f203, %f204, %f202;
	ld.shared.f32 	%f206, [%r5+124];
	ld.shared.f32 	%f207, [%r7+3968];
	fma.rn.f32 	%f406, %f206, %f207, %f205;
	bar.sync 	0;
	add.s32 	%r35, %r41, 32;
	mul.wide.u32 	%rd12, %r41, 4;
	add.s64 	%rd13, %rd7, %rd12;
	ld.global.f32 	%f208, [%rd13];
	st.shared.f32 	[%r6], %f208;
	bar.sync 	0;
	ld.shared.f32 	%f209, [%r5];
	ld.shared.f32 	%f210, [%r7];
	fma.rn.f32 	%f211, %f209, %f210, %f405;
	ld.shared.f32 	%f212, [%r5+4];
	ld.shared.f32 	%f213, [%r7+128];
	fma.rn.f32 	%f214, %f212, %f213, %f211;
	ld.shared.f32 	%f215, [%r5+8];
	ld.shared.f32 	%f216, [%r7+256];
	fma.rn.f32 	%f217, %f215, %f216, %f214;
	ld.shared.f32 	%f218, [%r5+12];
	ld.shared.f32 	%f219, [%r7+384];
	fma.rn.f32 	%f220, %f218, %f219, %f217;
	ld.shared.f32 	%f221, [%r5+16];
	ld.shared.f32 	%f222, [%r7+512];
	fma.rn.f32 	%f223, %f221, %f222, %f220;
	ld.shared.f32 	%f224, [%r5+20];
	ld.shared.f32 	%f225, [%r7+640];
	fma.rn.f32 	%f226, %f224, %f225, %f223;
	ld.shared.f32 	%f227, [%r5+24];
	ld.shared.f32 	%f228, [%r7+768];
	fma.rn.f32 	%f229, %f227, %f228, %f226;
	ld.shared.f32 	%f230, [%r5+28];
	ld.shared.f32 	%f231, [%r7+896];
	fma.rn.f32 	%f232, %f230, %f231, %f229;
	ld.shared.f32 	%f233, [%r5+32];
	ld.shared.f32 	%f234, [%r7+1024];
	fma.rn.f32 	%f235, %f233, %f234, %f232;
	ld.shared.f32 	%f236, [%r5+36];
	ld.shared.f32 	%f237, [%r7+1152];
	fma.rn.f32 	%f238, %f236, %f237, %f235;
	ld.shared.f32 	%f239, [%r5+40];
	ld.shared.f32 	%f240, [%r7+1280];
	fma.rn.f32 	%f241, %f239, %f240, %f238;
	ld.shared.f32 	%f242, [%r5+44];
	ld.shared.f32 	%f243, [%r7+1408];
	fma.rn.f32 	%f244, %f242, %f243, %f241;
	ld.shared.f32 	%f245, [%r5+48];
	ld.shared.f32 	%f246, [%r7+1536];
	fma.rn.f32 	%f247, %f245, %f246, %f244;
	ld.shared.f32 	%f248, [%r5+52];
	ld.shared.f32 	%f249, [%r7+1664];
	fma.rn.f32 	%f250, %f248, %f249, %f247;
	ld.shared.f32 	%f251, [%r5+56];
	ld.shared.f32 	%f252, [%r7+1792];
	fma.rn.f32 	%f253, %f251, %f252, %f250;
	ld.shared.f32 	%f254, [%r5+60];
	ld.shared.f32 	%f255, [%r7+1920];
	fma.rn.f32 	%f256, %f254, %f255, %f253;
	ld.shared.f32 	%f257, [%r5+64];
	ld.shared.f32 	%f258, [%r7+2048];
	fma.rn.f32 	%f259, %f257, %f258, %f256;
	ld.shared.f32 	%f260, [%r5+68];
	ld.shared.f32 	%f261, [%r7+2176];
	fma.rn.f32 	%f262, %f260, %f261, %f259;
	ld.shared.f32 	%f263, [%r5+72];
	ld.shared.f32 	%f264, [%r7+2304];
	fma.rn.f32 	%f265, %f263, %f264, %f262;
	ld.shared.f32 	%f266, [%r5+76];
	ld.shared.f32 	%f267, [%r7+2432];
	fma.rn.f32 	%f268, %f266, %f267, %f265;
	ld.shared.f32 	%f269, [%r5+80];
	ld.shared.f32 	%f270, [%r7+2560];
	fma.rn.f32 	%f271, %f269, %f270, %f268;
	ld.shared.f32 	%f272, [%r5+84];
	ld.shared.f32 	%f273, [%r7+2688];
	fma.rn.f32 	%f274, %f272, %f273, %f271;
	ld.shared.f32 	%f275, [%r5+88];
	ld.shared.f32 	%f276, [%r7+2816];
	fma.rn.f32 	%f277, %f275, %f276, %f274;
	ld.shared.f32 	%f278, [%r5+92];
	ld.shared.f32 	%f279, [%r7+2944];
	fma.rn.f32 	%f280, %f278, %f279, %f277;
	ld.shared.f32 	%f281, [%r5+96];
	ld.shared.f32 	%f282, [%r7+3072];
	fma.rn.f32 	%f283, %f281, %f282, %f280;
	ld.shared.f32 	%f284, [%r5+100];
	ld.shared.f32 	%f285, [%r7+3200];
	fma.rn.f32 	%f286, %f284, %f285, %f283;
	ld.shared.f32 	%f287, [%r5+104];
	ld.shared.f32 	%f288, [%r7+3328];
	fma.rn.f32 	%f289, %f287, %f288, %f286;
	ld.shared.f32 	%f290, [%r5+108];
	ld.shared.f32 	%f291, [%r7+3456];
	fma.rn.f32 	%f292, %f290, %f291, %f289;
	ld.shared.f32 	%f293, [%r5+112];
	ld.shared.f32 	%f294, [%r7+3584];
	fma.rn.f32 	%f295, %f293, %f294, %f292;
	ld.shared.f32 	%f296, [%r5+116];
	ld.shared.f32 	%f297, [%r7+3712];
	fma.rn.f32 	%f298, %f296, %f297, %f295;
	ld.shared.f32 	%f299, [%r5+120];
	ld.shared.f32 	%f300, [%r7+3840];
	fma.rn.f32 	%f301, %f299, %f300, %f298;
	ld.shared.f32 	%f302, [%r5+124];
	ld.shared.f32 	%f303, [%r7+3968];
	fma.rn.f32 	%f405, %f302, %f303, %f301;
	bar.sync 	0;
	mul.wide.u32 	%rd14, %r35, 4;
	add.s64 	%rd15, %rd7, %rd14;
	ld.global.f32 	%f304, [%rd15];
	st.shared.f32 	[%r6], %f304;
	bar.sync 	0;
	ld.shared.f32 	%f305, [%r5];
	ld.shared.f32 	%f306, [%r7];
	fma.rn.f32 	%f307, %f305, %f306, %f404;
	ld.shared.f32 	%f308, [%r5+4];
	ld.shared.f32 	%f309, [%r7+128];
	fma.rn.f32 	%f310, %f308, %f309, %f307;
	ld.shared.f32 	%f311, [%r5+8];
	ld.shared.f32 	%f312, [%r7+256];
	fma.rn.f32 	%f313, %f311, %f312, %f310;
	ld.shared.f32 	%f314, [%r5+12];
	ld.shared.f32 	%f315, [%r7+384];
	fma.rn.f32 	%f316, %f314, %f315, %f313;
	ld.shared.f32 	%f317, [%r5+16];
	ld.shared.f32 	%f318, [%r7+512];
	fma.rn.f32 	%f319, %f317, %f318, %f316;
	ld.shared.f32 	%f320, [%r5+20];
	ld.shared.f32 	%f321, [%r7+640];
	fma.rn.f32 	%f322, %f320, %f321, %f319;
	ld.shared.f32 	%f323, [%r5+24];
	ld.shared.f32 	%f324, [%r7+768];
	fma.rn.f32 	%f325, %f323, %f324, %f322;
	ld.shared.f32 	%f326, [%r5+28];
	ld.shared.f32 	%f327, [%r7+896];
	fma.rn.f32 	%f328, %f326, %f327, %f325;
	ld.shared.f32 	%f329, [%r5+32];
	ld.shared.f32 	%f330, [%r7+1024];
	fma.rn.f32 	%f331, %f329, %f330, %f328;
	ld.shared.f32 	%f332, [%r5+36];
	ld.shared.f32 	%f333, [%r7+1152];
	fma.rn.f32 	%f334, %f332, %f333, %f331;
	ld.shared.f32 	%f335, [%r5+40];
	ld.shared.f32 	%f336, [%r7+1280];
	fma.rn.f32 	%f337, %f335, %f336, %f334;
	ld.shared.f32 	%f338, [%r5+44];
	ld.shared.f32 	%f339, [%r7+1408];
	fma.rn.f32 	%f340, %f338, %f339, %f337;
	ld.shared.f32 	%f341, [%r5+48];
	ld.shared.f32 	%f342, [%r7+1536];
	fma.rn.f32 	%f343, %f341, %f342, %f340;
	ld.shared.f32 	%f344, [%r5+52];
	ld.shared.f32 	%f345, [%r7+1664];
	fma.rn.f32 	%f346, %f344, %f345, %f343;
	ld.shared.f32 	%f347, [%r5+56];
	ld.shared.f32 	%f348, [%r7+1792];
	fma.rn.f32 	%f349, %f347, %f348, %f346;
	ld.shared.f32 	%f350, [%r5+60];
	ld.shared.f32 	%f351, [%r7+1920];
	fma.rn.f32 	%f352, %f350, %f351, %f349;
	ld.shared.f32 	%f353, [%r5+64];
	ld.shared.f32 	%f354, [%r7+2048];
	fma.rn.f32 	%f355, %f353, %f354, %f352;
	ld.shared.f32 	%f356, [%r5+68];
	ld.shared.f32 	%f357, [%r7+2176];
	fma.rn.f32 	%f358, %f356, %f357, %f355;
	ld.shared.f32 	%f359, [%r5+72];
	ld.shared.f32 	%f360, [%r7+2304];
	fma.rn.f32 	%f361, %f359, %f360, %f358;
	ld.shared.f32 	%f362, [%r5+76];
	ld.shared.f32 	%f363, [%r7+2432];
	fma.rn.f32 	%f364, %f362, %f363, %f361;
	ld.shared.f32 	%f365, [%r5+80];
	ld.shared.f32 	%f366, [%r7+2560];
	fma.rn.f32 	%f367, %f365, %f366, %f364;
	ld.shared.f32 	%f368, [%r5+84];
	ld.shared.f32 	%f369, [%r7+2688];
	fma.rn.f32 	%f370, %f368, %f369, %f367;
	ld.shared.f32 	%f371, [%r5+88];
	ld.shared.f32 	%f372, [%r7+2816];
	fma.rn.f32 	%f373, %f371, %f372, %f370;
	ld.shared.f32 	%f374, [%r5+92];
	ld.shared.f32 	%f375, [%r7+2944];
	fma.rn.f32 	%f376, %f374, %f375, %f373;
	ld.shared.f32 	%f377, [%r5+96];
	ld.shared.f32 	%f378, [%r7+3072];
	fma.rn.f32 	%f379, %f377, %f378, %f376;
	ld.shared.f32 	%f380, [%r5+100];
	ld.shared.f32 	%f381, [%r7+3200];
	fma.rn.f32 	%f382, %f380, %f381, %f379;
	ld.shared.f32 	%f383, [%r5+104];
	ld.shared.f32 	%f384, [%r7+3328];
	fma.rn.f32 	%f385, %f383, %f384, %f382;
	ld.shared.f32 	%f386, [%r5+108];
	ld.shared.f32 	%f387, [%r7+3456];
	fma.rn.f32 	%f388, %f386, %f387, %f385;
	ld.shared.f32 	%f389, [%r5+112];
	ld.shared.f32 	%f390, [%r7+3584];
	fma.rn.f32 	%f391, %f389, %f390, %f388;
	ld.shared.f32 	%f392, [%r5+116];
	ld.shared.f32 	%f393, [%r7+3712];
	fma.rn.f32 	%f394, %f392, %f393, %f391;
	ld.shared.f32 	%f395, [%r5+120];
	ld.shared.f32 	%f396, [%r7+3840];
	fma.rn.f32 	%f397, %f395, %f396, %f394;
	ld.shared.f32 	%f398, [%r5+124];
	ld.shared.f32 	%f399, [%r7+3968];
	fma.rn.f32 	%f404, %f398, %f399, %f397;
	bar.sync 	0;
	add.s32 	%r43, %r43, 1;
	setp.eq.s32 	%p2, %r43, 0;
	add.s32 	%r42, %r42, 32;
	shl.b32 	%r36, %r17, 5;
	add.s32 	%r41, %r41, %r36;
	@%p2 bra 	$L__BB0_3;
	bra.uni 	$L__BB0_2;
$L__BB0_3:
	ld.param.u64 	%rd27, [_Z15mm_tiled_kernelPfS_S_j_param_2];
	mad.lo.s32 	%r37, %r17, %r2, %r4;
	cvta.to.global.u64 	%rd16, %rd27;
	mul.wide.u32 	%rd17, %r37, 4;
	add.s64 	%rd18, %rd16, %rd17;
	st.global.f32 	[%rd18], %f407;
	add.s32 	%r38, %r37, 32;
	mul.wide.u32 	%rd19, %r38, 4;
	add.s64 	%rd20, %rd16, %rd19;
	st.global.f32 	[%rd20], %f406;
	add.s32 	%r39, %r37, 64;
	mul.wide.u32 	%rd21, %r39, 4;
	add.s64 	%rd22, %rd16, %rd21;
	st.global.f32 	[%rd22], %f405;
	add.s32 	%r40, %r37, 96;
	mul.wide.u32 	%rd23, %r40, 4;
	add.s64 	%rd24, %rd16, %rd23;
	st.global.f32 	[%rd24], %f404;
	ret;

}


// ===== COMPILED SASS (sm_100) =====

	.target	sm_100

	.elftype	@"ET_EXEC"


//--------------------- .note.nv.tkinfo           --------------------------
	.section	.note.nv.tkinfo,"",@"SHT_NOTE"
	.sectionflags	@"SHF_NOTE_NV_TKINFO"
	.tkinfo
        /*0018*/ 	.word	0x00000002
        /*0030*/ 	.string	""
        /*0030*/ 	.string	"ptxas"
        /*0030*/ 	.string	"Cuda compilation tools, release 13.0, V13.0.88"
        /*0030*/ 	.string	"Build cuda_13.0.r13.0/compiler.36424714_0"
        /*0030*/ 	.string	"-arch sm_100 -m 64 "



//--------------------- .note.nv.cuinfo           --------------------------
	.section	.note.nv.cuinfo,"",@"SHT_NOTE"
	.sectionflags	@"SHF_NOTE_NV_CUINFO"
        /*0018*/ 	.short	0x0002
        /*001a*/ 	.short	0x0064
        /*001c*/ 	.short	0x0082
	.zero		2


//--------------------- .nv.info                  --------------------------
	.section	.nv.info,"",@"SHT_CUDA_INFO"
	.align	4


	//----- nvinfo : EIATTR_REGCOUNT
	.align		4
        /*0000*/ 	.byte	0x04, 0x2f
        /*0002*/ 	.short	(.L_1 - .L_0)
	.align		4
.L_0:
        /*0004*/ 	.word	index@(_Z15mm_tiled_kernelPfS_S_j)
        /*0008*/ 	.word	0x00000020


	//----- nvinfo : EIATTR_FRAME_SIZE
	.align		4
.L_1:
        /*000c*/ 	.byte	0x04, 0x11
        /*000e*/ 	.short	(.L_3 - .L_2)
	.align		4
.L_2:
        /*0010*/ 	.word	index@(_Z15mm_tiled_kernelPfS_S_j)
        /*0014*/ 	.word	0x00000000


	//----- nvinfo : EIATTR_MIN_STACK_SIZE
	.align		4
.L_3:
        /*0018*/ 	.byte	0x04, 0x12
        /*001a*/ 	.short	(.L_5 - .L_4)
	.align		4
.L_4:
        /*001c*/ 	.word	index@(_Z15mm_tiled_kernelPfS_S_j)
        /*0020*/ 	.word	0x00000000
.L_5:


//--------------------- .nv.compat                --------------------------
	.section	.nv.compat,"",@"SHT_CUDA_COMPAT_INFO"
	.align	4
        /*0000*/ 	.byte	0x02, 0x09, 0x00, 0x00, 0x02, 0x02, 0x01, 0x00, 0x02, 0x05, 0x05, 0x00, 0x03, 0x07, 0x01, 0x01
        /*0010*/ 	.byte	0x02, 0x03, 0x00, 0x00, 0x02, 0x06, 0x01, 0x00, 0x04, 0x0b, 0x08, 0x00, 0x09, 0x00, 0x00, 0x00
        /*0020*/ 	.byte	0x00, 0x00, 0x00, 0x00


//--------------------- .nv.info._Z15mm_tiled_kernelPfS_S_j --------------------------
	.section	.nv.info._Z15mm_tiled_kernelPfS_S_j,"",@"SHT_CUDA_INFO"
	.sectionflags	@""
	.align	4


	//----- nvinfo : EIATTR_CUDA_API_VERSION
	.align		4
        /*0000*/ 	.byte	0x04, 0x37
        /*0002*/ 	.short	(.L_7 - .L_6)
.L_6:
        /*0004*/ 	.word	0x00000082


	//----- nvinfo : EIATTR_KPARAM_INFO
	.align		4
.L_7:
        /*0008*/ 	.byte	0x04, 0x17
        /*000a*/ 	.short	(.L_9 - .L_8)
.L_8:
        /*000c*/ 	.word	0x00000000
        /*0010*/ 	.short	0x0003
        /*0012*/ 	.short	0x0018
        /*0014*/ 	.byte	0x00, 0xf0, 0x11, 0x00


	//----- nvinfo : EIATTR_KPARAM_INFO
	.align		4
.L_9:
        /*0018*/ 	.byte	0x04, 0x17
        /*001a*/ 	.short	(.L_11 - .L_10)
.L_10:
        /*001c*/ 	.word	0x00000000
        /*0020*/ 	.short	0x0002
        /*0022*/ 	.short	0x0010
        /*0024*/ 	.byte	0x00, 0xf5, 0x21, 0x00


	//----- nvinfo : EIATTR_KPARAM_INFO
	.align		4
.L_11:
        /*0028*/ 	.byte	0x04, 0x17
        /*002a*/ 	.short	(.L_13 - .L_12)
.L_12:
        /*002c*/ 	.word	0x00000000
        /*0030*/ 	.short	0x0001
        /*0032*/ 	.short	0x0008
        /*0034*/ 	.byte	0x00, 0xf5, 0x21, 0x00


	//----- nvinfo : EIATTR_KPARAM_INFO
	.align		4
.L_13:
        /*0038*/ 	.byte	0x04, 0x17
        /*003a*/ 	.short	(.L_15 - .L_14)
.L_14:
        /*003c*/ 	.word	0x00000000
        /*0040*/ 	.short	0x0000
        /*0042*/ 	.short	0x0000
        /*0044*/ 	.byte	0x00, 0xf5, 0x21, 0x00


	//----- nvinfo : EIATTR_SPARSE_MMA_MASK
	.align		4
.L_15:
        /*0048*/ 	.byte	0x03, 0x50
        /*004a*/ 	.short	0x0000


	//----- nvinfo : EIATTR_MAXREG_COUNT
	.align		4
        /*004c*/ 	.byte	0x03, 0x1b
        /*004e*/ 	.short	0x00ff


	//----- nvinfo : EIATTR_NUM_BARRIERS
	.align		4
        /*0050*/ 	.byte	0x02, 0x4c
        /*0052*/ 	.byte	0x01
	.zero		1


	//----- nvinfo : EIATTR_MERCURY_ISA_VERSION
	.align		4
        /*0054*/ 	.byte	0x03, 0x5f
        /*0056*/ 	.short	0x0101


	//----- nvinfo : EIATTR_VRC_CTA_INIT_COUNT
	.align		4
        /*0058*/ 	.byte	0x02, 0x4a
	.zero		1
	.zero		1


	//----- nvinfo : EIATTR_EXIT_INSTR_OFFSETS
	.align		4
        /*005c*/ 	.byte	0x04, 0x1c
        /*005e*/ 	.short	(.L_17 - .L_16)


	//   ....[0]....
.L_16:
        /*0060*/ 	.word	0x00001710


	//----- nvinfo : EIATTR_CBANK_PARAM_SIZE
	.align		4
.L_17:
        /*0064*/ 	.byte	0x03, 0x19
        /*0066*/ 	.short	0x001c


	//----- nvinfo : EIATTR_PARAM_CBANK
	.align		4
        /*0068*/ 	.byte	0x04, 0x0a
        /*006a*/ 	.short	(.L_19 - .L_18)
	.align		4
.L_18:
        /*006c*/ 	.word	index@(.nv.constant0._Z15mm_tiled_kernelPfS_S_j)
        /*0070*/ 	.short	0x0380
        /*0072*/ 	.short	0x001c


	//----- nvinfo : EIATTR_SW_WAR
	.align		4
.L_19:
        /*0074*/ 	.byte	0x04, 0x36
        /*0076*/ 	.short	(.L_21 - .L_20)
.L_20:
        /*0078*/ 	.word	0x00000008
.L_21:


//--------------------- .nv.callgraph             --------------------------
	.section	.nv.callgraph,"",@"SHT_CUDA_CALLGRAPH"
	.align	4
	.sectionentsize	8
	.align		4
        /*0000*/ 	.word	0x00000000
	.align		4
        /*0004*/ 	.word	0xffffffff
	.align		4
        /*0008*/ 	.word	0x00000000
	.align		4
        /*000c*/ 	.word	0xfffffffe
	.align		4
        /*0010*/ 	.word	0x00000000
	.align		4
        /*0014*/ 	.word	0xfffffffd
	.align		4
        /*0018*/ 	.word	0x00000000
	.align		4
        /*001c*/ 	.word	0xfffffffc


//--------------------- .text._Z15mm_tiled_kernelPfS_S_j --------------------------
	.section	.text._Z15mm_tiled_kernelPfS_S_j,"ax",@progbits
	.align	128
        .global         _Z15mm_tiled_kernelPfS_S_j
        .type           _Z15mm_tiled_kernelPfS_S_j,@function
        .size           _Z15mm_tiled_kernelPfS_S_j,(.L_x_3 - _Z15mm_tiled_kernelPfS_S_j)
        .other          _Z15mm_tiled_kernelPfS_S_j,@"STO_CUDA_ENTRY STV_DEFAULT"
_Z15mm_tiled_kernelPfS_S_j:
.text._Z15mm_tiled_kernelPfS_S_j:
[----:B------:R-:W-:Y:S01]  /*0000*/  LDC R1, c[0x0][0x37c] ;  /* 0x0000df00ff017b82 */ /* 0x000fe20000000800 */
[----:B------:R-:W0:Y:S01]  /*0010*/  LDCU UR6, c[0x0][0x398] ;  /* 0x00007300ff0677ac */ /* 0x000e220008000800 */
[----:B------:R-:W1:Y:S06]  /*0020*/  S2R R6, SR_TID.Y ;  /* 0x0000000000067919 */ /* 0x000e6c0000002200 */
[----:B------:R-:W1:Y:S01]  /*0030*/  LDC R18, c[0x0][0x364] ;  /* 0x0000d900ff127b82 */ /* 0x000e620000000800 */
[----:B------:R-:W-:Y:S01]  /*0040*/  HFMA2 R19, -RZ, RZ, 0, 0 ;  /* 0x00000000ff137431 */ /* 0x000fe200000001ff */
[----:B------:R-:W2:Y:S01]  /*0050*/  LDCU.64 UR8, c[0x0][0x358] ;  /* 0x00006b00ff0877ac */ /* 0x000ea20008000a00 */
[----:B------:R-:W3:Y:S01]  /*0060*/  S2R R0, SR_TID.X ;  /* 0x0000000000007919 */ /* 0x000ee20000002100 */
[----:B------:R-:W-:-:S02]  /*0070*/  MOV R22, RZ ;  /* 0x000000ff00167202 */ /* 0x000fc40000000f00 */
[----:B------:R-:W-:Y:S02]  /*0080*/  CS2R R20, SRZ ;  /* 0x0000000000147805 */ /* 0x000fe4000001ff00 */
[----:B------:R-:W4:Y:S08]  /*0090*/  S2UR UR5, SR_CTAID.X ;  /* 0x00000000000579c3 */ /* 0x000f300000002500 */
[----:B------:R-:W4:Y:S01]  /*00a0*/  LDC R17, c[0x0][0x360] ;  /* 0x0000d800ff117b82 */ /* 0x000f220000000800 */
[----:B0-----:R-:W-:-:S04]  /*00b0*/  MOV R9, UR6 ;  /* 0x0000000600097c02 */ /* 0x001fc80008000f00 */
[----:B------:R-:W-:-:S03]  /*00c0*/  ISETP.GE.U32.AND P0, PT, R9, 0x20, PT ;  /* 0x000000200900780c */ /* 0x000fc60003f06070 */
[----:B------:R-:W1:Y:S01]  /*00d0*/  S2UR UR4, SR_CTAID.Y ;  /* 0x00000000000479c3 */ /* 0x000e620000002600 */
[----:B----4-:R-:W-:-:S05]  /*00e0*/  IMAD R17, R17, UR5, RZ ;  /* 0x0000000511117c24 */ /* 0x010fca000f8e02ff */
[----:B---3--:R-:W-:Y:S01]  /*00f0*/  LEA R17, R17, R0, 0x2 ;  /* 0x0000000011117211 */ /* 0x008fe200078e10ff */
[----:B-1----:R-:W-:-:S03]  /*0100*/  IMAD R18, R18, UR4, R6 ;  /* 0x0000000412127c24 */ /* 0x002fc6000f8e0206 */
[----:B--2---:R-:W-:Y:S05]  /*0110*/  @!P0 BRA `(.L_x_0) ;  /* 0x0000001400488947 */ /* 0x004fea0003800000 */
[----:B------:R-:W0:Y:S01]  /*0120*/  S2UR UR6, SR_CgaCtaId ;  /* 0x00000000000679c3 */ /* 0x000e220000008800 */
[----:B------:R-:W-:Y:S01]  /*0130*/  UMOV UR4, 0x400 ;  /* 0x0000040000047882 */ /* 0x000fe20000000000 */
[-C--:B------:R-:W-:Y:S01]  /*0140*/  IMAD R4, R6, R9.reuse, R17 ;  /* 0x0000000906047224 */ /* 0x080fe200078e0211 */
[----:B------:R-:W-:Y:S01]  /*0150*/  UIADD3 UR5, UPT, UPT, UR4, 0x1000, URZ ;  /* 0x0000100004057890 */ /* 0x000fe2000fffe0ff */
[----:B------:R-:W-:Y:S01]  /*0160*/  SHF.R.U32.HI R5, RZ, 0x5, R9 ;  /* 0x00000005ff057819 */ /* 0x000fe20000011609 */
[----:B------:R-:W-:Y:S01]  /*0170*/  IMAD R2, R18, R9, R0 ;  /* 0x0000000912027224 */ /* 0x000fe200078e0200 */
[----:B------:R-:W-:Y:S02]  /*0180*/  MOV R19, RZ ;  /* 0x000000ff00137202 */ /* 0x000fe40000000f00 */
[----:B------:R-:W1:Y:S01]  /*0190*/  LDC R3, c[0x0][0x398] ;  /* 0x0000e600ff037b82 */ /* 0x000e620000000800 */
[----:B------:R-:W-:Y:S02]  /*01a0*/  IADD3 R5, PT, PT, -R5, RZ, RZ ;  /* 0x000000ff05057210 */ /* 0x000fe40007ffe1ff */
[----:B------:R-:W-:-:S05]  /*01b0*/  IADD3 R4, PT, PT, R4, 0x40, RZ ;  /* 0x0000004004047810 */ /* 0x000fca0007ffe0ff */
[----:B------:R-:W2:Y:S08]  /*01c0*/  LDC.64 R26, c[0x0][0x380] ;  /* 0x0000e000ff1a7b82 */ /* 0x000eb00000000a00 */
[----:B------:R-:W3:Y:S01]  /*01d0*/  LDC.64 R24, c[0x0][0x388] ;  /* 0x0000e200ff187b82 */ /* 0x000ee20000000a00 */
[----:B0-----:R-:W-:Y:S02]  /*01e0*/  ULEA UR5, UR6, UR5, 0x18 ;  /* 0x0000000506057291 */ /* 0x001fe4000f8ec0ff */
[----:B------:R-:W-:-:S04]  /*01f0*/  ULEA UR4, UR6, UR4, 0x18 ;  /* 0x0000000406047291 */ /* 0x000fc8000f8ec0ff */
[----:B------:R-:W-:Y:S02]  /*0200*/  LEA R7, R0, UR5, 0x2 ;  /* 0x0000000500077c11 */ /* 0x000fe4000f8e10ff */
[C---:B------:R-:W-:Y:S02]  /*0210*/  LEA R16, R6.reuse, UR4, 0x7 ;  /* 0x0000000406107c11 */ /* 0x040fe4000f8e38ff */
[----:B------:R-:W-:-:S07]  /*0220*/  LEA R6, R6, R7, 0x7 ;  /* 0x0000000706067211 */ /* 0x000fce00078e38ff */
.L_x_1:
[----:B------:R-:W-:Y:S01]  /*0230*/  IADD3 R9, PT, PT, R4, -0x40, RZ ;  /* 0xffffffc004097810 */ /* 0x000fe20007ffe0ff */
[----:B--2---:R-:W-:-:S04]  /*0240*/  IMAD.WIDE.U32 R10, R2, 0x4, R26 ;  /* 0x00000004020a7825 */ /* 0x004fc800078e001a */
[----:B---3--:R-:W-:Y:S02]  /*0250*/  IMAD.WIDE.U32 R8, R9, 0x4, R24 ;  /* 0x0000000409087825 */ /* 0x008fe400078e0018 */
[----:B------:R-:W2:Y:S04]  /*0260*/  LDG.E R10, desc[UR8][R10.64] ;  /* 0x000000080a0a7981 */ /* 0x000ea8000c1e1900 */
[----:B------:R-:W3:Y:S01]  /*0270*/  LDG.E R9, desc[UR8][R8.64] ;  /* 0x0000000808097981 */ /* 0x000ee2000c1e1900 */
[----:B------:R-:W-:-:S05]  /*0280*/  LEA R23, R0, R16, 0x2 ;  /* 0x0000001000177211 */ /* 0x000fca00078e10ff */
[----:B--2---:R-:W-:Y:S04]  /*0290*/  STS [R23], R10 ;  /* 0x0000000a17007388 */ /* 0x004fe80000000800 */
[----:B---3--:R-:W-:Y:S01]  /*02a0*/  STS [R6], R9 ;  /* 0x0000000906007388 */ /* 0x008fe20000000800 */
[----:B------:R-:W-:Y:S06]  /*02b0*/  BAR.SYNC.DEFER_BLOCKING 0x0 ;  /* 0x0000000000007b1d */ /* 0x000fec0000010000 */
[----:B------:R-:W-:Y:S04]  /*02c0*/  LDS R29, [R7] ;  /* 0x00000000071d7984 */ /* 0x000fe80000000800 */
[----:B------:R-:W0:Y:S04]  /*02d0*/  LDS.128 R12, [R16] ;  /* 0x00000000100c7984 */ /* 0x000e280000000c00 */
[----:B------:R-:W2:Y:S04]  /*02e0*/  LDS R11, [R7+0x80] ;  /* 0x00008000070b7984 */ /* 0x000ea80000000800 */
[----:B------:R-:W3:Y:S04]  /*02f0*/  LDS R8, [R7+0x100] ;  /* 0x0001000007087984 */ /* 0x000ee80000000800 */
[----:B------:R-:W4:Y:S01]  /*0300*/  LDS R28, [R7+0x180] ;  /* 0x00018000071c7984 */ /* 0x000f220000000800 */
[----:B0-----:R-:W-:-:S03]  /*0310*/  FFMA R12, R12, R29, R20 ;  /* 0x0000001d0c0c7223 */ /* 0x001fc60000000014 */
[----:B------:R-:W-:Y:S01]  /*0320*/  LDS R20, [R7+0x380] ;  /* 0x0003800007147984 */ /* 0x000fe20000000800 */
[----:B--2---:R-:W-:-:S03]  /*0330*/  FFMA R11, R11, R13, R12 ;  /* 0x0000000d0b0b7223 */ /* 0x004fc6000000000c */
[----:B------:R-:W-:Y:S01]  /*0340*/  LDS R13, [R7+0x200] ;  /* 0x00020000070d7984 */ /* 0x000fe20000000800 */
[----:B---3--:R-:W-:-:S03]  /*0350*/  FFMA R23, R8, R14, R11 ;  /* 0x0000000e08177223 */ /* 0x008fc6000000000b */
[----:B------:R-:W0:Y:S01]  /*0360*/  LDS.128 R8, [R16+0x10] ;  /* 0x0000100010087984 */ /* 0x000e220000000c00 */
[----:B----4-:R-:W-:-:S03]  /*0370*/  FFMA R15, R28, R15, R23 ;  /* 0x0000000f1c0f7223 */ /* 0x010fc60000000017 */
[----:B------:R-:W2:Y:S04]  /*0380*/  LDS R23, [R7+0x280] ;  /* 0x0002800007177984 */ /* 0x000ea80000000800 */
[----:B------:R-:W3:Y:S01]  /*0390*/  LDS R12, [R7+0x300] ;  /* 0x00030000070c7984 */ /* 0x000ee20000000800 */
[----:B0-----:R-:W-:-:S04]  /*03a0*/  FFMA R8, R8, R13, R15 ;  /* 0x0000000d08087223 */ /* 0x001fc8000000000f */
[----:B--2---:R-:W-:Y:S02]  /*03b0*/  FFMA R23, R23, R9, R8 ;  /* 0x0000000917177223 */ /* 0x004fe40000000008 */
[----:B------:R-:W-:Y:S02]  /*03c0*/  LDS R9, [R7+0x400] ;  /* 0x0004000007097984 */ /* 0x000fe40000000800 */
[----:B---3--:R-:W-:Y:S02]  /*03d0*/  FFMA R23, R12, R10, R23 ;  /* 0x0000000a0c177223 */ /* 0x008fe40000000017 */
[----:B------:R-:W0:Y:S02]  /*03e0*/  LDS.128 R12, [R16+0x20] ;  /* 0x00002000100c7984 */ /* 0x000e240000000c00 */
[----:B------:R-:W-:Y:S02]  /*03f0*/  FFMA R11, R20, R11, R23 ;  /* 0x0000000b140b7223 */ /* 0x000fe40000000017 */
[----:B------:R-:W2:Y:S04]  /*0400*/  LDS R23, [R7+0x480] ;  /* 0x0004800007177984 */ /* 0x000ea80000000800 */
[----:B------:R-:W3:Y:S04]  /*0410*/  LDS R8, [R7+0x500] ;  /* 0x0005000007087984 */ /* 0x000ee80000000800 */
[----:B------:R-:W4:Y:S01]  /*0420*/  LDS R20, [R7+0x580] ;  /* 0x0005800007147984 */ /* 0x000f220000000800 */
[----:B0-----:R-:W-:-:S04]  /*0430*/  FFMA R12, R12, R9, R11 ;  /* 0x000000090c0c7223 */ /* 0x001fc8000000000b */
[----:B--2---:R-:W-:Y:S02]  /*0440*/  FFMA R23, R23, R13, R12 ;  /* 0x0000000d17177223 */ /* 0x004fe4000000000c */
[----:B------:R-:W-:Y:S02]  /*0450*/  LDS R13, [R7+0x600] ;  /* 0x00060000070d7984 */ /* 0x000fe40000000800 */
[----:B---3--:R-:W-:Y:S02]  /*0460*/  FFMA R23, R8, R14, R23 ;  /* 0x0000000e08177223 */ /* 0x008fe40000000017 */
[----:B------:R-:W0:Y:S02]  /*0470*/  LDS.128 R8, [R16+0x30] ;  /* 0x0000300010087984 */ /* 0x000e240000000c00 */
[----:B----4-:R-:W-:Y:S02]  /*0480*/  FFMA R15, R20, R15, R23 ;  /* 0x0000000f140f7223 */ /* 0x010fe40000000017 */
        /* <DEDUP_REMOVED lines=29> */
[----:B------:R-:W-:Y:S01]  /*0660*/  LDS R20, [R7+0xf80] ;  /* 0x000f800007147984 */ /* 0x000fe20000000800 */
[----:B0-----:R-:W-:-:S03]  /*0670*/  FFMA R8, R12, R9, R11 ;  /* 0x000000090c087223 */ /* 0x001fc6000000000b */
[----:B------:R-:W0:Y:S01]  /*0680*/  LDS R12, [R7+0xd80] ;  /* 0x000d8000070c7984 */ /* 0x000e220000000800 */
[----:B--2---:R-:W-:-:S03]  /*0690*/  FFMA R23, R23, R13, R8 ;  /* 0x0000000d17177223 */ /* 0x004fc60000000008 */
[----:B------:R-:W-:Y:S01]  /*06a0*/  LDS R13, [R7+0xe00] ;  /* 0x000e0000070d7984 */ /* 0x000fe20000000800 */
[----:B---3--:R-:W-:-:S03]  /*06b0*/  FFMA R23, R10, R14, R23 ;  /* 0x0000000e0a177223 */ /* 0x008fc60000000017 */
[----:B------:R-:W2:Y:S04]  /*06c0*/  LDS.128 R8, [R16+0x70] ;  /* 0x0000700010087984 */ /* 0x000ea80000000c00 */
[----:B------:R-:W-:Y:S01]  /*06d0*/  LDS R14, [R7+0xf00] ;  /* 0x000f0000070e7984 */ /* 0x000fe20000000800 */
[----:B0-----:R-:W-:Y:S01]  /*06e0*/  FFMA R15, R12, R15, R23 ;  /* 0x0000000f0c0f7223 */ /* 0x001fe20000000017 */
[----:B------:R-:W-:-:S03]  /*06f0*/  IADD3 R23, PT, PT, R4, -0x20, RZ ;  /* 0xffffffe004177810 */ /* 0x000fc60007ffe0ff */
[----:B--2---:R-:W-:Y:S02]  /*0700*/  FFMA R8, R8, R13, R15 ;  /* 0x0000000d08087223 */ /* 0x004fe4000000000f */
[----:B------:R-:W-:Y:S01]  /*0710*/  IMAD.WIDE.U32 R12, R23, 0x4, R24 ;  /* 0x00000004170c7825 */ /* 0x000fe200078e0018 */
[----:B------:R-:W0:Y:S01]  /*0720*/  LDS R15, [R7+0xe80] ;  /* 0x000e8000070f7984 */ /* 0x000e220000000800 */
[----:B------:R-:W-:Y:S06]  /*0730*/  BAR.SYNC.DEFER_BLOCKING 0x0 ;  /* 0x0000000000007b1d */ /* 0x000fec0000010000 */
[----:B------:R-:W2:Y:S01]  /*0740*/  LDG.E R23, desc[UR8][R12.64] ;  /* 0x000000080c177981 */ /* 0x000ea2000c1e1900 */
[----:B0-----:R-:W-:-:S04]  /*0750*/  FFMA R9, R15, R9, R8 ;  /* 0x000000090f097223 */ /* 0x001fc80000000008 */
[----:B------:R-:W-:Y:S01]  /*0760*/  FFMA R10, R14, R10, R9 ;  /* 0x0000000a0e0a7223 */ /* 0x000fe20000000009 */
[----:B--2---:R-:W-:Y:S01]  /*0770*/  STS [R6], R23 ;  /* 0x0000001706007388 */ /* 0x004fe20000000800 */
[----:B------:R-:W-:Y:S06]  /*0780*/  BAR.SYNC.DEFER_BLOCKING 0x0 ;  /* 0x0000000000007b1d */ /* 0x000fec0000010000 */
[----:B------:R-:W-:Y:S04]  /*0790*/  LDS R8, [R7] ;  /* 0x0000000007087984 */ /* 0x000fe80000000800 */
[----:B------:R-:W0:Y:S04]  /*07a0*/  LDS.128 R12, [R16] ;  /* 0x00000000100c7984 */ /* 0x000e280000000c00 */
[----:B------:R-:W2:Y:S04]  /*07b0*/  LDS R9, [R7+0x80] ;  /* 0x0000800007097984 */ /* 0x000ea80000000800 */
[----:B------:R-:W3:Y:S01]  /*07c0*/  LDS R28, [R7+0x100] ;  /* 0x00010000071c7984 */ /* 0x000ee20000000800 */
[----:B0-----:R-:W-:-:S03]  /*07d0*/  FFMA R8, R12, R8, R21 ;  /* 0x000000080c087223 */ /* 0x001fc60000000015 */
[----:B------:R-:W0:Y:S01]  /*07e0*/  LDS R21, [R7+0x180] ;  /* 0x0001800007157984 */ /* 0x000e220000000800 */
[----:B--2---:R-:W-:-:S03]  /*07f0*/  FFMA R9, R9, R13, R8 ;  /* 0x0000000d09097223 */ /* 0x004fc60000000008 */
[----:B------:R-:W-:Y:S01]  /*0800*/  LDS R8, [R7+0x200] ;  /* 0x0002000007087984 */ /* 0x000fe20000000800 */
[----:B---3--:R-:W-:-:S03]  /*0810*/  FFMA R14, R28, R14, R9 ;  /* 0x0000000e1c0e7223 */ /* 0x008fc60000000009 */
[----:B------:R-:W-:Y:S01]  /*0820*/  LDS R9, [R7+0x280] ;  /* 0x0002800007097984 */ /* 0x000fe20000000800 */
[----:B0-----:R-:W-:-:S03]  /*0830*/  FFMA R21, R21, R15, R14 ;  /* 0x0000000f15157223 */ /* 0x001fc6000000000e */
[----:B------:R-:W0:Y:S02]  /*0840*/  LDS.128 R12, [R16+0x10] ;  /* 0x00001000100c7984 */ /* 0x000e240000000c00 */
[----:B0-----:R-:W-:Y:S02]  /*0850*/  FFMA R8, R12, R8, R21 ;  /* 0x000000080c087223 */ /* 0x001fe40000000015 */
[----:B------:R-:W0:Y:S02]  /*0860*/  LDS R12, [R7+0x300] ;  /* 0x00030000070c7984 */ /* 0x000e240000000800 */
[----:B------:R-:W-:Y:S02]  /*0870*/  FFMA R9, R9, R13, R8 ;  /* 0x0000000d09097223 */ /* 0x000fe40000000008 */
[----:B------:R-:W2:Y:S04]  /*0880*/  LDS R21, [R7+0x380] ;  /* 0x0003800007157984 */ /* 0x000ea80000000800 */
[----:B------:R-:W-:Y:S01]  /*0890*/  LDS R8, [R7+0x400] ;  /* 0x0004000007087984 */ /* 0x000fe20000000800 */
[----:B0-----:R-:W-:-:S03]  /*08a0*/  FFMA R12, R12, R14, R9 ;  /* 0x0000000e0c0c7223 */ /* 0x001fc60000000009 */
[----:B------:R-:W-:Y:S01]  /*08b0*/  LDS R9, [R7+0x480] ;  /* 0x0004800007097984 */ /* 0x000fe20000000800 */
[----:B--2---:R-:W-:-:S03]  /*08c0*/  FFMA R21, R21, R15, R12 ;  /* 0x0000000f15157223 */ /* 0x004fc6000000000c */
        /* <DEDUP_REMOVED lines=48> */
[----:B------:R-:W-:Y:S01]  /*0bd0*/  FFMA R13, R9, R13, R8 ;  /* 0x0000000d090d7223 */ /* 0x000fe20000000008 */
[----:B------:R-:W-:Y:S01]  /*0be0*/  IMAD.WIDE.U32 R8, R4, 0x4, R24 ;  /* 0x0000000404087825 */ /* 0x000fe200078e0018 */
[----:B------:R-:W-:Y:S01]  /*0bf0*/  LDS R21, [R7+0xf80] ;  /* 0x000f800007157984 */ /* 0x000fe20000000800 */
[----:B------:R-:W-:Y:S06]  /*0c00*/  BAR.SYNC.DEFER_BLOCKING 0x0 ;  /* 0x0000000000007b1d */ /* 0x000fec0000010000 */
[----:B------:R-:W2:Y:S01]  /*0c10*/  LDG.E R23, desc[UR8][R8.64] ;  /* 0x0000000808177981 */ /* 0x000ea2000c1e1900 */
[----:B------:R-:W-:Y:S01]  /*0c20*/  FFMA R20, R20, R11, R10 ;  /* 0x0000000b14147223 */ /* 0x000fe2000000000a */
[----:B0-----:R-:W-:-:S02]  /*0c30*/  FFMA R14, R12, R14, R13 ;  /* 0x0000000e0c0e7223 */ /* 0x001fc4000000000d */
[----:B--2---:R-:W-:Y:S01]  /*0c40*/  STS [R6], R23 ;  /* 0x0000001706007388 */ /* 0x004fe20000000800 */
[----:B------:R-:W-:Y:S06]  /*0c50*/  BAR.SYNC.DEFER_BLOCKING 0x0 ;  /* 0x0000000000007b1d */ /* 0x000fec0000010000 */
[----:B------:R-:W-:Y:S04]  /*0c60*/  LDS R29, [R7] ;  /* 0x00000000071d7984 */ /* 0x000fe80000000800 */
[----:B------:R-:W0:Y:S04]  /*0c70*/  LDS.128 R8, [R16] ;  /* 0x0000000010087984 */ /* 0x000e280000000c00 */
        /* <DEDUP_REMOVED lines=8> */
[----:B------:R-:W-:Y:S04]  /*0d00*/  LDS R12, [R7+0x200] ;  /* 0x00020000070c7984 */ /* 0x000fe80000000800 */
[----:B------:R-:W-:Y:S01]  /*0d10*/  LDS R22, [R7+0xf80] ;  /* 0x000f800007167984 */ /* 0x000fe20000000800 */
[----:B0-----:R-:W-:-:S03]  /*0d20*/  FFMA R29, R29, R11, R10 ;  /* 0x0000000b1d1d7223 */ /* 0x001fc6000000000a */
[----:B------:R-:W0:Y:S02]  /*0d30*/  LDS.128 R8, [R16+0x10] ;  /* 0x0000100010087984 */ /* 0x000e240000000c00 */
[----:B0-----:R-:W-:Y:S02]  /*0d40*/  FFMA R8, R8, R12, R29 ;  /* 0x0000000c08087223 */ /* 0x001fe4000000001d */
[----:B------:R-:W0:Y:S02]  /*0d50*/  LDS R12, [R7+0x300] ;  /* 0x00030000070c7984 */ /* 0x000e240000000800 */
[----:B------:R-:W-:Y:S02]  /*0d60*/  FFMA R9, R13, R9, R8 ;  /* 0x000000090d097223 */ /* 0x000fe40000000008 */
[----:B------:R-:W-:Y:S04]  /*0d70*/  LDS R13, [R7+0x480] ;  /* 0x00048000070d7984 */ /* 0x000fe80000000800 */
[----:B------:R-:W-:Y:S01]  /*0d80*/  LDS R29, [R7+0xe80] ;  /* 0x000e8000071d7984 */ /* 0x000fe20000000800 */
[----:B0-----:R-:W-:-:S03]  /*0d90*/  FFMA R10, R12, R10, R9 ;  /* 0x0000000a0c0a7223 */ /* 0x001fc60000000009 */
[----:B------:R-:W-:Y:S01]  /*0da0*/  LDS R12, [R7+0x400] ;  /* 0x00040000070c7984 */ /* 0x000fe20000000800 */
[----:B------:R-:W-:-:S03]  /*0db0*/  FFMA R23, R23, R11, R10 ;  /* 0x0000000b17177223 */ /* 0x000fc6000000000a */
        /* <DEDUP_REMOVED lines=40> */
[----:B------:R-:W-:Y:S01]  /*1040*/  IADD3 R13, PT, PT, R4, 0x20, RZ ;  /* 0x00000020040d7810 */ /* 0x000fe20007ffe0ff */
[----:B------:R-:W2:Y:S02]  /*1050*/  LDS R23, [R7+0xd80] ;  /* 0x000d800007177984 */ /* 0x000ea40000000800 */
[----:B0-----:R-:W-:-:S02]  /*1060*/  FFMA R10, R12, R10, R9 ;  /* 0x0000000a0c0a7223 */ /* 0x001fc40000000009 */
[----:B------:R-:W-:Y:S02]  /*1070*/  LDS R12, [R7+0xe00] ;  /* 0x000e0000070c7984 */ /* 0x000fe40000000800 */
[----:B--2---:R-:W-:Y:S02]  /*1080*/  FFMA R23, R23, R11, R10 ;  /* 0x0000000b17177223 */ /* 0x004fe4000000000a */
[----:B------:R-:W0:Y:S02]  /*1090*/  LDS.128 R8, [R16+0x70] ;  /* 0x0000700010087984 */ /* 0x000e240000000c00 */
[----:B0-----:R-:W-:Y:S02]  /*10a0*/  FFMA R8, R8, R12, R23 ;  /* 0x0000000c08087223 */ /* 0x001fe40000000017 */
[----:B------:R-:W0:Y:S02]  /*10b0*/  LDS R12, [R7+0xf00] ;  /* 0x000f0000070c7984 */ /* 0x000e240000000800 */
[----:B------:R-:W-:Y:S01]  /*10c0*/  FFMA R29, R29, R9, R8 ;  /* 0x000000091d1d7223 */ /* 0x000fe20000000008 */
[----:B------:R-:W-:Y:S01]  /*10d0*/  IMAD.WIDE.U32 R8, R13, 0x4, R24 ;  /* 0x000000040d087825 */ /* 0x000fe200078e0018 */
[----:B------:R-:W-:Y:S06]  /*10e0*/  BAR.SYNC.DEFER_BLOCKING 0x0 ;  /* 0x0000000000007b1d */ /* 0x000fec0000010000 */
[----:B------:R-:W2:Y:S01]  /*10f0*/  LDG.E R9, desc[UR8][R8.64] ;  /* 0x0000000808097981 */ /* 0x000ea2000c1e1900 */
[----:B------:R-:W-:Y:S01]  /*1100*/  FFMA R21, R21, R15, R14 ;  /* 0x0000000f15157223 */ /* 0x000fe2000000000e */
[----:B------:R-:W-:-:S02]  /*1110*/  IADD3 R5, PT, PT, R5, 0x1, RZ ;  /* 0x0000000105057810 */ /* 0x000fc40007ffe0ff */
[----:B------:R-:W-:Y:S02]  /*1120*/  IADD3 R2, PT, PT, R2, 0x20, RZ ;  /* 0x0000002002027810 */ /* 0x000fe40007ffe0ff */
[----:B------:R-:W-:Y:S01]  /*1130*/  ISETP.NE.AND P0, PT, R5, RZ, PT ;  /* 0x000000ff0500720c */ /* 0x000fe20003f05270 */
[----:B0-----:R-:W-:-:S04]  /*1140*/  FFMA R10, R12, R10, R29 ;  /* 0x0000000a0c0a7223 */ /* 0x001fc8000000001d */
[----:B------:R-:W-:Y:S01]  /*1150*/  FFMA R22, R22, R11, R10 ;  /* 0x0000000b16167223 */ /* 0x000fe2000000000a */
[----:B--2---:R-:W-:Y:S01]  /*1160*/  STS [R6], R9 ;  /* 0x0000000906007388 */ /* 0x004fe20000000800 */
[----:B------:R-:W-:Y:S06]  /*1170*/  BAR.SYNC.DEFER_BLOCKING 0x0 ;  /* 0x0000000000007b1d */ /* 0x000fec0000010000 */
[----:B------:R-:W-:Y:S04]  /*1180*/  LDS R23, [R7] ;  /* 0x0000000007177984 */ /* 0x000fe80000000800 */
[----:B------:R-:W0:Y:S04]  /*1190*/  LDS.128 R12, [R16] ;  /* 0x00000000100c7984 */ /* 0x000e280000000c00 */
[----:B------:R-:W2:Y:S04]  /*11a0*/  LDS R29, [R7+0x80] ;  /* 0x00008000071d7984 */ /* 0x000ea80000000800 */
[----:B------:R-:W3:Y:S04]  /*11b0*/  LDS R28, [R7+0x100] ;  /* 0x00010000071c7984 */ /* 0x000ee80000000800 */
[----:B------:R-:W-:Y:S04]  /*11c0*/  LDS R8, [R7+0x200] ;  /* 0x0002000007087984 */ /* 0x000fe80000000800 */
[----:B------:R-:W-:Y:S01]  /*11d0*/  LDS R9, [R7+0x280] ;  /* 0x0002800007097984 */ /* 0x000fe20000000800 */
[----:B0-----:R-:W-:-:S03]  /*11e0*/  FFMA R12, R12, R23, R19 ;  /* 0x000000170c0c7223 */ /* 0x001fc60000000013 */
[----:B------:R-:W0:Y:S01]  /*11f0*/  LDS R19, [R7+0x180] ;  /* 0x0001800007137984 */ /* 0x000e220000000800 */
[----:B--2---:R-:W-:-:S04]  /*1200*/  FFMA R13, R29, R13, R12 ;  /* 0x0000000d1d0d7223 */ /* 0x004fc8000000000c */
[----:B---3--:R-:W-:Y:S02]  /*1210*/  FFMA R14, R28, R14, R13 ;  /* 0x0000000e1c0e7223 */ /* 0x008fe4000000000d */
[----:B------:R-:W-:Y:S02]  /*1220*/  LDS R28, [R7+0xf00] ;  /* 0x000f0000071c7984 */ /* 0x000fe40000000800 */
[----:B0-----:R-:W-:Y:S02]  /*1230*/  FFMA R19, R19, R15, R14 ;  /* 0x0000000f13137223 */ /* 0x001fe4000000000e */
[----:B------:R-:W0:Y:S02]  /*1240*/  LDS.128 R12, [R16+0x10] ;  /* 0x00001000100c7984 */ /* 0x000e240000000c00 */
[----:B0-----:R-:W-:Y:S02]  /*1250*/  FFMA R8, R12, R8, R19 ;  /* 0x000000080c087223 */ /* 0x001fe40000000013 */
[----:B------:R-:W0:Y:S02]  /*1260*/  LDS R12, [R7+0x300] ;  /* 0x00030000070c7984 */ /* 0x000e240000000800 */
[----:B------:R-:W-:-:S02]  /*1270*/  FFMA R9, R9, R13, R8 ;  /* 0x0000000d09097223 */ /* 0x000fc40000000008 */
        /* <DEDUP_REMOVED lines=53> */
[----:B------:R-:W-:-:S04]  /*15d0*/  FFMA R9, R9, R13, R12 ;  /* 0x0000000d09097223 */ /* 0x000fc8000000000c */
[----:B------:R-:W-:Y:S01]  /*15e0*/  FFMA R19, R28, R14, R9 ;  /* 0x0000000e1c137223 */ /* 0x000fe20000000009 */
[----:B-1----:R-:W-:-:S04]  /*15f0*/  MOV R9, R3 ;  /* 0x0000000300097202 */ /* 0x002fc80000000f00 */
[----:B------:R-:W-:Y:S01]  /*1600*/  LEA R4, R9, R4, 0x5 ;  /* 0x0000000409047211 */ /* 0x000fe200078e28ff */
[----:B0-----:R-:W-:Y:S01]  /*1610*/  FFMA R19, R8, R15, R19 ;  /* 0x0000000f08137223 */ /* 0x001fe20000000013 */
[----:B------:R-:W-:Y:S06]  /*1620*/  BAR.SYNC.DEFER_BLOCKING 0x0 ;  /* 0x0000000000007b1d */ /* 0x000fec0000010000 */
[----:B------:R-:W-:Y:S05]  /*1630*/  @P0 BRA `(.L_x_1) ;  /* 0xffffffe800fc0947 */ /* 0x000fea000383ffff */
.L_x_0:
[----:B------:R-:W0:Y:S01]  /*1640*/  LDC.64 R2, c[0x0][0x390] ;  /* 0x0000e400ff027b82 */ /* 0x000e220000000a00 */
[----:B------:R-:W-:-:S05]  /*1650*/  IMAD R5, R18, R9, R17 ;  /* 0x0000000912057224 */ /* 0x000fca00078e0211 */
[C---:B------:R-:W-:Y:S02]  /*1660*/  IADD3 R7, PT, PT, R5.reuse, 0x20, RZ ;  /* 0x0000002005077810 */ /* 0x040fe40007ffe0ff */
[C---:B------:R-:W-:Y:S02]  /*1670*/  IADD3 R9, PT, PT, R5.reuse, 0x40, RZ ;  /* 0x0000004005097810 */ /* 0x040fe40007ffe0ff */
[C---:B------:R-:W-:Y:S01]  /*1680*/  IADD3 R11, PT, PT, R5.reuse, 0x60, RZ ;  /* 0x00000060050b7810 */ /* 0x040fe20007ffe0ff */
[----:B0-----:R-:W-:-:S04]  /*1690*/  IMAD.WIDE.U32 R4, R5, 0x4, R2 ;  /* 0x0000000405047825 */ /* 0x001fc800078e0002 */
[--C-:B------:R-:W-:Y:S01]  /*16a0*/  IMAD.WIDE.U32 R6, R7, 0x4, R2.reuse ;  /* 0x0000000407067825 */ /* 0x100fe200078e0002 */
[----:B------:R-:W-:Y:S03]  /*16b0*/  STG.E desc[UR8][R4.64], R20 ;  /* 0x0000001404007986 */ /* 0x000fe6000c101908 */
[--C-:B------:R-:W-:Y:S01]  /*16c0*/  IMAD.WIDE.U32 R8, R9, 0x4, R2.reuse ;  /* 0x0000000409087825 */ /* 0x100fe200078e0002 */
[----:B------:R-:W-:Y:S03]  /*16d0*/  STG.E desc[UR8][R6.64], R21 ;  /* 0x0000001506007986 */ /* 0x000fe6000c101908 */
[----:B------:R-:W-:Y:S01]  /*16e0*/  IMAD.WIDE.U32 R2, R11, 0x4, R2 ;  /* 0x000000040b027825 */ /* 0x000fe200078e0002 */
[----:B------:R-:W-:Y:S04]  /*16f0*/  STG.E desc[UR8][R8.64], R22 ;  /* 0x0000001608007986 */ /* 0x000fe8000c101908 */
[----:B------:R-:W-:Y:S01]  /*1700*/  STG.E desc[UR8][R2.64], R19 ;  /* 0x0000001302007986 */ /* 0x000fe2000c101908 */
[----:B------:R-:W-:Y:S05]  /*1710*/  EXIT ;  /* 0x000000000000794d */ /* 0x000fea0003800000 */
.L_x_2:
[----:B------:R-:W-:-:S00]  /*1720*/  BRA `(.L_x_2) ;  /* 0xfffffffc00fc7947 */ /* 0x000fc0000383ffff */
[----:B------:R-:W-:-:S00]  /*1730*/  NOP ;  /* 0x0000000000007918 */ /* 0x000fc00000000000 */
        /* <DEDUP_REMOVED lines=12> */
.L_x_3:


//--------------------- .nv.shared._Z15mm_tiled_kernelPfS_S_j --------------------------
	.section	.nv.shared._Z15mm_tiled_kernelPfS_S_j,"aw",@nobits
	.sectionflags	@""
	.align	4
.nv.shared._Z15mm_tiled_kernelPfS_S_j:
	.zero		9216


//--------------------- .nv.shared.reserved.0     --------------------------
	.section	.nv.shared.reserved.0,"aw",@nobits
	.weak		__nv_reservedSMEM_offset_0_alias
	.size		__nv_reservedSMEM_offset_0_alias, 0, 64
	.other		__nv_reservedSMEM_offset_0_alias,@"STO_CUDA_RESERVED_SHARED STV_DEFAULT"
__nv_reservedSMEM_offset_0_alias:
	.zero		0
	.zero		64


//--------------------- .nv.constant0._Z15mm_tiled_kernelPfS_S_j --------------------------
	.section	.nv.constant0._Z15mm_tiled_kernelPfS_S_j,"a",@progbits
	.sectionflags	@""
	.align	4
.nv.constant0._Z15mm_tiled_kernelPfS_S_j:
	.zero		924


//--------------------- SYMBOLS --------------------------

	.type		.nv.reservedSmem.offset0,@object
	.size		.nv.reservedSmem.offset0,0x4
	.type		.nv.reservedSmem.cap,@object
	.size		.nv.reservedSmem.cap,0x4
